	.headerflags	@"EF_CUDA_TEXMODE_UNIFIED EF_CUDA_64BIT_ADDRESS EF_CUDA_ACCELERATORS EF_CUDA_SM90 EF_CUDA_VIRTUAL_SM(EF_CUDA_SM90)"
	.elftype	@"ET_EXEC"


//--------------------- .nv.info                  --------------------------
	.section	.nv.info,"",@"SHT_CUDA_INFO"
	.align	4


	//----- nvinfo : EIATTR_REGCOUNT
	.align		4
        /*0000*/ 	.byte	0x04, 0x2f
        /*0002*/ 	.short	(.L_1 - .L_0)
	.align		4
.L_0:
        /*0004*/ 	.word	index@(triton_poi_fused_3)
        /*0008*/ 	.word	0x0000001e


	//----- nvinfo : EIATTR_MIN_STACK_SIZE
	.align		4
.L_1:
        /*000c*/ 	.byte	0x04, 0x12
        /*000e*/ 	.short	(.L_3 - .L_2)
	.align		4
.L_2:
        /*0010*/ 	.word	index@(triton_poi_fused_3)
        /*0014*/ 	.word	0x00000000


	//----- nvinfo : EIATTR_FRAME_SIZE
	.align		4
.L_3:
        /*0018*/ 	.byte	0x04, 0x11
        /*001a*/ 	.short	(.L_5 - .L_4)
	.align		4
.L_4:
        /*001c*/ 	.word	index@(triton_poi_fused_3)
        /*0020*/ 	.word	0x00000000


	//----- nvinfo : EIATTR_MIN_STACK_SIZE
	.align		4
.L_5:
        /*0024*/ 	.byte	0x04, 0x12
        /*0026*/ 	.short	(.L_7 - .L_6)
	.align		4
.L_6:
        /*0028*/ 	.word	index@(triton_poi_fused_3)
        /*002c*/ 	.word	0x00000000
.L_7:


//--------------------- .nv.info.triton_poi_fused_3 --------------------------
	.section	.nv.info.triton_poi_fused_3,"",@"SHT_CUDA_INFO"
	.sectionflags	@""
	.align	4


	//----- nvinfo : EIATTR_CUDA_API_VERSION
	.align		4
        /*0000*/ 	.byte	0x04, 0x37
        /*0002*/ 	.short	(.L_9 - .L_8)
.L_8:
        /*0004*/ 	.word	0x0000007c


	//----- nvinfo : EIATTR_KPARAM_INFO
	.align		4
.L_9:
        /*0008*/ 	.byte	0x04, 0x17
        /*000a*/ 	.short	(.L_11 - .L_10)
.L_10:
        /*000c*/ 	.word	0x00000000
        /*0010*/ 	.short	0x0003
        /*0012*/ 	.short	0x0014
        /*0014*/ 	.byte	0x00, 0xf0, 0x11, 0x00


	//----- nvinfo : EIATTR_KPARAM_INFO
	.align		4
.L_11:
        /*0018*/ 	.byte	0x04, 0x17
        /*001a*/ 	.short	(.L_13 - .L_12)
.L_12:
        /*001c*/ 	.word	0x00000000
        /*0020*/ 	.short	0x0002
        /*0022*/ 	.short	0x0010
        /*0024*/ 	.byte	0x00, 0xf0, 0x11, 0x00


	//----- nvinfo : EIATTR_KPARAM_INFO
	.align		4
.L_13:
        /*0028*/ 	.byte	0x04, 0x17
        /*002a*/ 	.short	(.L_15 - .L_14)
.L_14:
        /*002c*/ 	.word	0x00000000
        /*0030*/ 	.short	0x0001
        /*0032*/ 	.short	0x0008
        /*0034*/ 	.byte	0x00, 0xf4, 0x21, 0x00


	//----- nvinfo : EIATTR_KPARAM_INFO
	.align		4
.L_15:
        /*0038*/ 	.byte	0x04, 0x17
        /*003a*/ 	.short	(.L_17 - .L_16)
.L_16:
        /*003c*/ 	.word	0x00000000
        /*0040*/ 	.short	0x0000
        /*0042*/ 	.short	0x0000
        /*0044*/ 	.byte	0x00, 0xf4, 0x21, 0x00


	//----- nvinfo : EIATTR_SPARSE_MMA_MASK
	.align		4
.L_17:
        /*0048*/ 	.byte	0x03, 0x50
        /*004a*/ 	.short	0x0000


	//----- nvinfo : EIATTR_MAXREG_COUNT
	.align		4
        /*004c*/ 	.byte	0x03, 0x1b
        /*004e*/ 	.short	0x00ff


	//----- nvinfo : EIATTR_EXIT_INSTR_OFFSETS
	.align		4
        /*0050*/ 	.byte	0x04, 0x1c
        /*0052*/ 	.short	(.L_19 - .L_18)


	//   ....[0]....
.L_18:
        /*0054*/ 	.word	0x000006d0


	//   ....[1]....
        /*0058*/ 	.word	0x00000720


	//----- nvinfo : EIATTR_REQNTID
	.align		4
.L_19:
        /*005c*/ 	.byte	0x04, 0x10
        /*005e*/ 	.short	(.L_21 - .L_20)
.L_20:
        /*0060*/ 	.word	0x00000080
        /*0064*/ 	.word	0x00000001
        /*0068*/ 	.word	0x00000001


	//----- nvinfo : EIATTR_CBANK_PARAM_SIZE
	.align		4
.L_21:
        /*006c*/ 	.byte	0x03, 0x19
        /*006e*/ 	.short	0x0018


	//----- nvinfo : EIATTR_PARAM_CBANK
	.align		4
        /*0070*/ 	.byte	0x04, 0x0a
        /*0072*/ 	.short	(.L_23 - .L_22)
	.align		4
.L_22:
        /*0074*/ 	.word	index@(.nv.constant0.triton_poi_fused_3)
        /*0078*/ 	.short	0x0210
        /*007a*/ 	.short	0x0018


	//----- nvinfo : EIATTR_SW_WAR
	.align		4
.L_23:
        /*007c*/ 	.byte	0x04, 0x36
        /*007e*/ 	.short	(.L_25 - .L_24)
.L_24:
        /*0080*/ 	.word	0x00000008
.L_25:


//--------------------- .nv.callgraph             --------------------------
	.section	.nv.callgraph,"",@"SHT_CUDA_CALLGRAPH"
	.align	4
	.sectionentsize	8
	.align		4
        /*0000*/ 	.word	0x00000000
	.align		4
        /*0004*/ 	.word	0xffffffff
	.align		4
        /*0008*/ 	.word	0x00000000
	.align		4
        /*000c*/ 	.word	0xfffffffe
	.align		4
        /*0010*/ 	.word	0x00000000
	.align		4
        /*0014*/ 	.word	0xfffffffd
	.align		4
        /*0018*/ 	.word	0x00000000
	.align		4
        /*001c*/ 	.word	0xfffffffc


//--------------------- .text.triton_poi_fused_3  --------------------------
	.section	.text.triton_poi_fused_3,"ax",@progbits
	.sectionflags	@"SHF_BARRIERS=1"
	.align	128
        .global         triton_poi_fused_3
        .type           triton_poi_fused_3,@function
        .size           triton_poi_fused_3,(.L_x_1 - triton_poi_fused_3)
        .other          triton_poi_fused_3,@"STO_CUDA_ENTRY STV_DEFAULT"
triton_poi_fused_3:
.text.triton_poi_fused_3:
[----:B------:R-:W0:Y:S01]  /*0000*/  LDC R1, c[0x0][0x28] ;  /* 0x00000a00ff017b82 */ /* 0x000e220000000800 */
[----:B------:R-:W1:Y:S07]  /*0010*/  S2R R19, SR_CTAID.Z ;  /* 0x0000000000137919 */ /* 0x000e6e0000002700 */
[----:B------:R-:W1:Y:S01]  /*0020*/  S2UR UR4, SR_CTAID.Y ;  /* 0x00000000000479c3 */ /* 0x000e620000002600 */
[----:B------:R-:W-:Y:S01]  /*0030*/  IMAD.MOV.U32 R14, RZ, RZ, RZ ;  /* 0x000000ffff0e7224 */ /* 0x000fe200078e00ff */
[----:B------:R-:W-:Y:S01]  /*0040*/  ULDC.64 UR6, c[0x0][0x208] ;  /* 0x0000820000067ab9 */ /* 0x000fe20000000a00 */
[----:B------:R-:W2:Y:S01]  /*0050*/  S2R R15, SR_CTAID.X ;  /* 0x00000000000f7919 */ /* 0x000ea20000002500 */
[----:B------:R-:W3:Y:S04]  /*0060*/  S2R R18, SR_TID.X ;  /* 0x0000000000127919 */ /* 0x000ee80000002100 */
[----:B------:R-:W1:Y:S08]  /*0070*/  LDC R0, c[0x0][0x10] ;  /* 0x00000400ff007b82 */ /* 0x000e700000000800 */
[----:B------:R-:W4:Y:S01]  /*0080*/  LDC.64 R16, c[0x0][0x210] ;  /* 0x00008400ff107b82 */ /* 0x000f220000000a00 */
[----:B-1----:R-:W-:-:S02]  /*0090*/  IMAD R19, R19, R0, UR4 ;  /* 0x0000000413137e24 */ /* 0x002fc4000f8e0200 */
[----:B--2---:R-:W-:Y:S02]  /*00a0*/  IMAD.SHL.U32 R15, R15, 0x10, RZ ;  /* 0x000000100f0f7824 */ /* 0x004fe400078e00ff */
[----:B------:R-:W-:Y:S01]  /*00b0*/  IMAD.SHL.U32 R19, R19, 0x40, RZ ;  /* 0x0000004013137824 */ /* 0x000fe200078e00ff */
[----:B---3--:R-:W-:Y:S02]  /*00c0*/  SHF.R.U32.HI R0, RZ, 0x4, R18 ;  /* 0x00000004ff007819 */ /* 0x008fe40000011612 */
[----:B------:R-:W-:Y:S02]  /*00d0*/  LOP3.LUT R4, R15, 0xf, R18, 0xf8, !PT ;  /* 0x0000000f0f047812 */ /* 0x000fe400078ef812 */
[----:B------:R-:W-:Y:S02]  /*00e0*/  SGXT.U32 R0, R0, 0x3 ;  /* 0x000000030000781a */ /* 0x000fe40000000000 */
[----:B------:R-:W-:Y:S02]  /*00f0*/  ISETP.GE.AND P0, PT, R4, 0x9, PT ;  /* 0x000000090400780c */ /* 0x000fe40003f06270 */
[----:B------:R-:W-:-:S02]  /*0100*/  LOP3.LUT R3, R19, 0x8, R0, 0xfe, !PT ;  /* 0x0000000813037812 */ /* 0x000fc400078efe00 */
[----:B------:R-:W-:Y:S02]  /*0110*/  LOP3.LUT R2, R19, R0, RZ, 0xfc, !PT ;  /* 0x0000000013027212 */ /* 0x000fe400078efcff */
[C---:B------:R-:W-:Y:S01]  /*0120*/  ISETP.LT.AND P2, PT, R3.reuse, 0x80000, !P0 ;  /* 0x000800000300780c */ /* 0x040fe20004741270 */
[--C-:B------:R-:W-:Y:S01]  /*0130*/  IMAD R3, R3, 0x9, R4.reuse ;  /* 0x0000000903037824 */ /* 0x100fe200078e0204 */
[----:B------:R-:W-:Y:S01]  /*0140*/  LOP3.LUT R6, R19, 0x10, R0, 0xfe, !PT ;  /* 0x0000001013067812 */ /* 0x000fe200078efe00 */
[C---:B------:R-:W-:Y:S01]  /*0150*/  IMAD R5, R2.reuse, 0x9, R4 ;  /* 0x0000000902057824 */ /* 0x040fe200078e0204 */
[----:B------:R-:W-:Y:S02]  /*0160*/  LOP3.LUT R7, R19, 0x18, R0, 0xfe, !PT ;  /* 0x0000001813077812 */ /* 0x000fe400078efe00 */
[----:B------:R-:W-:Y:S01]  /*0170*/  ISETP.LT.AND P1, PT, R2, 0x80000, !P0 ;  /* 0x000800000200780c */ /* 0x000fe20004721270 */
[----:B----4-:R-:W-:Y:S01]  /*0180*/  IMAD.WIDE R2, R3, 0x4, R16 ;  /* 0x0000000403027825 */ /* 0x010fe200078e0210 */
[----:B------:R-:W-:-:S02]  /*0190*/  ISETP.LT.AND P6, PT, R6, 0x80000, !P0 ;  /* 0x000800000600780c */ /* 0x000fc400047c1270 */
[----:B------:R-:W-:Y:S02]  /*01a0*/  LOP3.LUT R8, R19, 0x20, R0, 0xfe, !PT ;  /* 0x0000002013087812 */ /* 0x000fe400078efe00 */
[----:B------:R-:W-:Y:S01]  /*01b0*/  ISETP.LT.AND P5, PT, R7, 0x80000, !P0 ;  /* 0x000800000700780c */ /* 0x000fe200047a1270 */
[----:B------:R1:W2:Y:S01]  /*01c0*/  @P2 LDG.E.EL R14, desc[UR6][R2.64] ;  /* 0x00000006020e2981 */ /* 0x0002a2000c2e1900 */
[----:B------:R-:W-:Y:S02]  /*01d0*/  LOP3.LUT R4, R19, 0x28, R0, 0xfe, !PT ;  /* 0x0000002813047812 */ /* 0x000fe400078efe00 */
[----:B------:R-:W-:Y:S02]  /*01e0*/  LOP3.LUT R6, R19, 0x30, R0, 0xfe, !PT ;  /* 0x0000003013067812 */ /* 0x000fe400078efe00 */
[----:B------:R-:W-:Y:S02]  /*01f0*/  LOP3.LUT R7, R19, 0x38, R0, 0xfe, !PT ;  /* 0x0000003813077812 */ /* 0x000fe400078efe00 */
[----:B------:R-:W-:-:S02]  /*0200*/  ISETP.LT.AND P4, PT, R8, 0x80000, !P0 ;  /* 0x000800000800780c */ /* 0x000fc40004781270 */
[----:B------:R-:W-:Y:S02]  /*0210*/  ISETP.LT.AND P3, PT, R4, 0x80000, !P0 ;  /* 0x000800000400780c */ /* 0x000fe40004761270 */
[----:B------:R-:W-:Y:S02]  /*0220*/  ISETP.LT.AND P2, PT, R6, 0x80000, !P0 ;  /* 0x000800000600780c */ /* 0x000fe40004741270 */
[----:B------:R-:W-:Y:S01]  /*0230*/  ISETP.LT.AND P0, PT, R7, 0x80000, !P0 ;  /* 0x000800000700780c */ /* 0x000fe20004701270 */
[C---:B------:R-:W-:Y:S02]  /*0240*/  VIADD R7, R5.reuse, 0x90 ;  /* 0x0000009005077836 */ /* 0x040fe40000000000 */
[C---:B------:R-:W-:Y:S02]  /*0250*/  VIADD R9, R5.reuse, 0xd8 ;  /* 0x000000d805097836 */ /* 0x040fe40000000000 */
[C---:B------:R-:W-:Y:S02]  /*0260*/  VIADD R11, R5.reuse, 0x120 ;  /* 0x00000120050b7836 */ /* 0x040fe40000000000 */
[----:B------:R-:W-:-:S02]  /*0270*/  VIADD R13, R5, 0x168 ;  /* 0x00000168050d7836 */ /* 0x000fc40000000000 */
[C---:B------:R-:W-:Y:S02]  /*0280*/  VIADD R23, R5.reuse, 0x1b0 ;  /* 0x000001b005177836 */ /* 0x040fe40000000000 */
[C---:B------:R-:W-:Y:S02]  /*0290*/  VIADD R25, R5.reuse, 0x1f8 ;  /* 0x000001f805197836 */ /* 0x040fe40000000000 */
[----:B-1----:R-:W-:-:S04]  /*02a0*/  IMAD.WIDE R2, R5, 0x4, R16 ;  /* 0x0000000405027825 */ /* 0x002fc800078e0210 */
[----:B------:R-:W-:-:S04]  /*02b0*/  IMAD.WIDE R4, R7, 0x4, R16 ;  /* 0x0000000407047825 */ /* 0x000fc800078e0210 */
[----:B------:R-:W-:-:S04]  /*02c0*/  IMAD.WIDE R6, R9, 0x4, R16 ;  /* 0x0000000409067825 */ /* 0x000fc800078e0210 */
[----:B------:R-:W-:Y:S01]  /*02d0*/  IMAD.WIDE R8, R11, 0x4, R16 ;  /* 0x000000040b087825 */ /* 0x000fe200078e0210 */
[----:B------:R-:W-:-:S03]  /*02e0*/  CS2R R20, SRZ ;  /* 0x0000000000147805 */ /* 0x000fc6000001ff00 */
[----:B------:R-:W-:-:S03]  /*02f0*/  IMAD.WIDE R10, R13, 0x4, R16 ;  /* 0x000000040d0a7825 */ /* 0x000fc600078e0210 */
[----:B------:R1:W3:Y:S01]  /*0300*/  @P6 LDG.E.EL R20, desc[UR6][R4.64] ;  /* 0x0000000604146981 */ /* 0x0002e2000c2e1900 */
[--C-:B------:R-:W-:Y:S01]  /*0310*/  IMAD.WIDE R12, R23, 0x4, R16.reuse ;  /* 0x00000004170c7825 */ /* 0x100fe200078e0210 */
[----:B------:R-:W-:Y:S02]  /*0320*/  CS2R R22, SRZ ;  /* 0x0000000000167805 */ /* 0x000fe4000001ff00 */
[----:B------:R-:W4:Y:S01]  /*0330*/  @P5 LDG.E.EL R21, desc[UR6][R6.64] ;  /* 0x0000000606155981 */ /* 0x000f22000c2e1900 */
[----:B------:R-:W-:Y:S01]  /*0340*/  IMAD.WIDE R16, R25, 0x4, R16 ;  /* 0x0000000419107825 */ /* 0x000fe200078e0210 */
[----:B------:R-:W-:Y:S02]  /*0350*/  CS2R R24, SRZ ;  /* 0x0000000000187805 */ /* 0x000fe4000001ff00 */
[----:B------:R-:W5:Y:S01]  /*0360*/  @P4 LDG.E.EL R22, desc[UR6][R8.64] ;  /* 0x0000000608164981 */ /* 0x000f62000c2e1900 */
[----:B------:R-:W-:-:S03]  /*0370*/  IMAD.MOV.U32 R26, RZ, RZ, RZ ;  /* 0x000000ffff1a7224 */ /* 0x000fc600078e00ff */
[----:B------:R-:W5:Y:S04]  /*0380*/  @P3 LDG.E.EL R24, desc[UR6][R10.64] ;  /* 0x000000060a183981 */ /* 0x000f68000c2e1900 */
[----:B------:R1:W5:Y:S04]  /*0390*/  @P2 LDG.E.EL R23, desc[UR6][R12.64] ;  /* 0x000000060c172981 */ /* 0x000368000c2e1900 */
[----:B------:R1:W5:Y:S04]  /*03a0*/  @P1 LDG.E.EL R26, desc[UR6][R2.64] ;  /* 0x00000006021a1981 */ /* 0x000368000c2e1900 */
[----:B------:R-:W5:Y:S01]  /*03b0*/  @P0 LDG.E.EL R25, desc[UR6][R16.64] ;  /* 0x0000000610190981 */ /* 0x000f62000c2e1900 */
[----:B------:R-:W1:Y:S01]  /*03c0*/  S2R R27, SR_TID.X ;  /* 0x00000000001b7919 */ /* 0x000e620000002100 */
[----:B------:R-:W1:Y:S01]  /*03d0*/  S2UR UR5, SR_CgaCtaId ;  /* 0x00000000000579c3 */ /* 0x000e620000008800 */
[----:B------:R-:W-:Y:S01]  /*03e0*/  UMOV UR4, 0x400 ;  /* 0x0000040000047882 */ /* 0x000fe20000000000 */
[----:B-1----:R-:W-:Y:S01]  /*03f0*/  IMAD.SHL.U32 R4, R27, 0x40, RZ ;  /* 0x000000401b047824 */ /* 0x002fe200078e00ff */
[----:B------:R-:W-:-:S04]  /*0400*/  SHF.R.U32.HI R5, RZ, 0x4, R27 ;  /* 0x00000004ff057819 */ /* 0x000fc8000001161b */
[----:B------:R-:W-:Y:S02]  /*0410*/  SGXT.U32 R5, R5, 0x3 ;  /* 0x000000030505781a */ /* 0x000fe40000000000 */
[----:B------:R-:W-:Y:S01]  /*0420*/  LOP3.LUT R4, R4, 0x3c0, RZ, 0xc0, !PT ;  /* 0x000003c004047812 */ /* 0x000fe200078ec0ff */
[----:B0-----:R-:W-:-:S03]  /*0430*/  UPRMT UR4, UR5, 0x654, UR4 ;  /* 0x0000065405047896 */ /* 0x001fc60008000004 */
[----:B------:R-:W-:-:S04]  /*0440*/  LOP3.LUT R5, R4, R5, RZ, 0xfc, !PT ;  /* 0x0000000504057212 */ /* 0x000fc800078efcff */
[----:B------:R-:W-:-:S04]  /*0450*/  LEA.HI R5, R4, R5, RZ, 0x1c ;  /* 0x0000000504057211 */ /* 0x000fc800078fe0ff */
[----:B------:R-:W-:Y:S01]  /*0460*/  LEA R13, R5, UR4, 0x2 ;  /* 0x00000004050d7c11 */ /* 0x000fe2000f8e10ff */
[----:B------:R-:W-:Y:S01]  /*0470*/  IMAD.SHL.U32 R8, R27, 0x4, RZ ;  /* 0x000000041b087824 */ /* 0x000fe200078e00ff */
[----:B------:R-:W-:-:S04]  /*0480*/  SHF.R.U32.HI R2, RZ, 0x2, R27 ;  /* 0x00000002ff027819 */ /* 0x000fc8000001161b */
[----:B------:R-:W-:Y:S02]  /*0490*/  LOP3.LUT R8, R8, 0x1fc, RZ, 0xc0, !PT ;  /* 0x000001fc08087812 */ /* 0x000fe400078ec0ff */
[----:B------:R-:W-:-:S05]  /*04a0*/  LOP3.LUT R3, R2, 0x1c, RZ, 0xc0, !PT ;  /* 0x0000001c02037812 */ /* 0x000fca00078ec0ff */
[----:B------:R-:W-:-:S05]  /*04b0*/  IMAD.IADD R3, R8, 0x1, R3 ;  /* 0x0000000108037824 */ /* 0x000fca00078e0203 */
[----:B------:R-:W-:Y:S01]  /*04c0*/  LEA R4, R3, UR4, 0x2 ;  /* 0x0000000403047c11 */ /* 0x000fe2000f8e10ff */
[----:B------:R-:W-:Y:S01]  /*04d0*/  IMAD.SHL.U32 R18, R18, 0x4, RZ ;  /* 0x0000000412127824 */ /* 0x000fe200078e00ff */
[----:B------:R-:W0:Y:S04]  /*04e0*/  LDC.64 R2, c[0x0][0x218] ;  /* 0x00008600ff027b82 */ /* 0x000e280000000a00 */
[----:B------:R-:W-:-:S04]  /*04f0*/  LOP3.LUT R18, R19, 0x3c, R18, 0xf8, !PT ;  /* 0x0000003c13127812 */ /* 0x000fc800078ef812 */
[----:B------:R-:W-:-:S04]  /*0500*/  SHF.R.S32.HI R9, RZ, 0x1f, R18 ;  /* 0x0000001fff097819 */ /* 0x000fc80000011412 */
[----:B------:R-:W-:-:S04]  /*0510*/  LEA.HI R9, R9, R18, RZ, 0x9 ;  /* 0x0000001209097211 */ /* 0x000fc800078f48ff */
[----:B------:R-:W-:Y:S02]  /*0520*/  LOP3.LUT R11, R9, 0xfffffe00, RZ, 0xc0, !PT ;  /* 0xfffffe00090b7812 */ /* 0x000fe400078ec0ff */
[----:B------:R-:W-:Y:S02]  /*0530*/  LOP3.LUT R12, R8, 0x200, RZ, 0xfc, !PT ;  /* 0x00000200080c7812 */ /* 0x000fe400078efcff */
[----:B------:R-:W-:Y:S01]  /*0540*/  SHF.R.S32.HI R10, RZ, 0x9, R9 ;  /* 0x00000009ff0a7819 */ /* 0x000fe20000011409 */
[C---:B------:R-:W-:Y:S01]  /*0550*/  IMAD.IADD R11, R18.reuse, 0x1, -R11 ;  /* 0x00000001120b7824 */ /* 0x040fe200078e0a0b */
[----:B------:R-:W-:Y:S02]  /*0560*/  ISETP.GE.AND P0, PT, R18, 0x80000, PT ;  /* 0x000800001200780c */ /* 0x000fe40003f06270 */
[----:B------:R-:W-:Y:S02]  /*0570*/  LOP3.LUT R9, R15, R0, RZ, 0xfc, !PT ;  /* 0x000000000f097212 */ /* 0x000fe400078efcff */
[----:B------:R-:W-:-:S02]  /*0580*/  LOP3.LUT R0, R15, 0x8, R0, 0xfe, !PT ;  /* 0x000000080f007812 */ /* 0x000fc400078efe00 */
[----:B------:R-:W-:Y:S01]  /*0590*/  SHF.R.U32.HI R12, RZ, 0x4, R12 ;  /* 0x00000004ff0c7819 */ /* 0x000fe2000001160c */
[----:B------:R-:W-:Y:S01]  /*05a0*/  IMAD R10, R10, 0x1200, R11 ;  /* 0x000012000a0a7824 */ /* 0x000fe200078e020b */
[C---:B------:R-:W-:Y:S02]  /*05b0*/  ISETP.LT.AND P1, PT, R9.reuse, 0x9, !P0 ;  /* 0x000000090900780c */ /* 0x040fe40004721270 */
[----:B------:R-:W-:Y:S02]  /*05c0*/  ISETP.LT.AND P0, PT, R0, 0x9, !P0 ;  /* 0x000000090000780c */ /* 0x000fe40004701270 */
[----:B------:R-:W-:Y:S01]  /*05d0*/  LOP3.LUT R11, R12, 0x3c, RZ, 0xc0, !PT ;  /* 0x0000003c0c0b7812 */ /* 0x000fe200078ec0ff */
[----:B------:R-:W-:-:S04]  /*05e0*/  IMAD R9, R9, 0x200, R10 ;  /* 0x0000020009097824 */ /* 0x000fc800078e020a */
[----:B------:R-:W-:Y:S02]  /*05f0*/  IMAD.IADD R11, R8, 0x1, R11 ;  /* 0x00000001080b7824 */ /* 0x000fe400078e020b */
[----:B0-----:R-:W-:-:S03]  /*0600*/  IMAD.WIDE R8, R9, 0x4, R2 ;  /* 0x0000000409087825 */ /* 0x001fc600078e0202 */
[----:B------:R-:W-:Y:S01]  /*0610*/  LEA R11, R11, UR4, 0x2 ;  /* 0x000000040b0b7c11 */ /* 0x000fe2000f8e10ff */
[----:B--2---:R-:W-:Y:S04]  /*0620*/  STS [R13+0x20], R14 ;  /* 0x0000200e0d007388 */ /* 0x004fe80000000800 */
[----:B---3--:R-:W-:Y:S04]  /*0630*/  STS [R13+0x40], R20 ;  /* 0x000040140d007388 */ /* 0x008fe80000000800 */
[----:B----4-:R-:W-:Y:S04]  /*0640*/  STS [R13+0x60], R21 ;  /* 0x000060150d007388 */ /* 0x010fe80000000800 */
[----:B-----5:R-:W-:Y:S04]  /*0650*/  STS [R13+0x80], R22 ;  /* 0x000080160d007388 */ /* 0x020fe80000000800 */
[----:B------:R-:W-:Y:S04]  /*0660*/  STS [R13+0xa0], R24 ;  /* 0x0000a0180d007388 */ /* 0x000fe80000000800 */
[----:B------:R-:W-:Y:S04]  /*0670*/  STS [R13+0xc0], R23 ;  /* 0x0000c0170d007388 */ /* 0x000fe80000000800 */
[----:B------:R-:W-:Y:S04]  /*0680*/  STS [R13], R26 ;  /* 0x0000001a0d007388 */ /* 0x000fe80000000800 */
[----:B------:R-:W-:Y:S01]  /*0690*/  STS [R13+0xe0], R25 ;  /* 0x0000e0190d007388 */ /* 0x000fe20000000800 */
[----:B------:R-:W-:Y:S06]  /*06a0*/  BAR.SYNC.DEFER_BLOCKING 0x0 ;  /* 0x0000000000007b1d */ /* 0x000fec0000010000 */
[----:B------:R-:W0:Y:S04]  /*06b0*/  LDS.128 R4, [R4] ;  /* 0x0000000004047984 */ /* 0x000e280000000c00 */
[----:B0-----:R0:W-:Y:S02]  /*06c0*/  @P1 STG.E.128 desc[UR6][R8.64], R4 ;  /* 0x0000000408001986 */ /* 0x0011e4000c101d06 */
[----:B0-----:R-:W-:Y:S05]  /*06d0*/  @!P0 EXIT ;  /* 0x000000000000894d */ /* 0x001fea0003800000 */
[----:B------:R-:W1:Y:S01]  /*06e0*/  LDS.128 R12, [R11+0x800] ;  /* 0x000800000b0c7984 */ /* 0x000e620000000c00 */
[----:B0-----:R-:W-:-:S04]  /*06f0*/  IMAD R5, R0, 0x200, R10 ;  /* 0x0000020000057824 */ /* 0x001fc800078e020a */
[----:B------:R-:W-:-:S05]  /*0700*/  IMAD.WIDE R2, R5, 0x4, R2 ;  /* 0x0000000405027825 */ /* 0x000fca00078e0202 */
[----:B-1----:R-:W-:Y:S01]  /*0710*/  STG.E.128 desc[UR6][R2.64], R12 ;  /* 0x0000000c02007986 */ /* 0x002fe2000c101d06 */
[----:B------:R-:W-:Y:S05]  /*0720*/  EXIT ;  /* 0x000000000000794d */ /* 0x000fea0003800000 */
.L_x_0:
[----:B------:R-:W-:-:S00]  /*0730*/  BRA `(.L_x_0) ;  /* 0xfffffffc00fc7947 */ /* 0x000fc0000383ffff */
[----:B------:R-:W-:-:S00]  /*0740*/  NOP ;  /* 0x0000000000007918 */ /* 0x000fc00000000000 */
        /* <DEDUP_REMOVED lines=11> */
.L_x_1:


//--------------------- .nv.shared.triton_poi_fused_3 --------------------------
	.section	.nv.shared.triton_poi_fused_3,"aw",@nobits
	.sectionflags	@""
	.align	16
	.zero		1024


//--------------------- .nv.constant0.triton_poi_fused_3 --------------------------
	.section	.nv.constant0.triton_poi_fused_3,"a",@progbits
	.sectionflags	@""
	.align	4
.nv.constant0.triton_poi_fused_3:
	.zero		552
